	.headerflags	@"EF_CUDA_TEXMODE_UNIFIED EF_CUDA_64BIT_ADDRESS EF_CUDA_ACCELERATORS EF_CUDA_SM90 EF_CUDA_VIRTUAL_SM(EF_CUDA_SM90)"
	.elftype	@"ET_EXEC"


//--------------------- .nv.info                  --------------------------
	.section	.nv.info,"",@"SHT_CUDA_INFO"
	.align	4


	//----- nvinfo : EIATTR_REGCOUNT
	.align		4
        /*0000*/ 	.byte	0x04, 0x2f
        /*0002*/ 	.short	(.L_3 - .L_2)
	.align		4
.L_2:
        /*0004*/ 	.word	index@(triton_per_fused_linalg_vector_norm_mean_sub_1)
        /*0008*/ 	.word	0x00000012


	//----- nvinfo : EIATTR_MIN_STACK_SIZE
	.align		4
.L_3:
        /*000c*/ 	.byte	0x04, 0x12
        /*000e*/ 	.short	(.L_5 - .L_4)
	.align		4
.L_4:
        /*0010*/ 	.word	index@(triton_per_fused_linalg_vector_norm_mean_sub_1)
        /*0014*/ 	.word	0x00000000


	//----- nvinfo : EIATTR_FRAME_SIZE
	.align		4
.L_5:
        /*0018*/ 	.byte	0x04, 0x11
        /*001a*/ 	.short	(.L_7 - .L_6)
	.align		4
.L_6:
        /*001c*/ 	.word	index@(triton_per_fused_linalg_vector_norm_mean_sub_1)
        /*0020*/ 	.word	0x00000000


	//----- nvinfo : EIATTR_MIN_STACK_SIZE
	.align		4
.L_7:
        /*0024*/ 	.byte	0x04, 0x12
        /*0026*/ 	.short	(.L_9 - .L_8)
	.align		4
.L_8:
        /*0028*/ 	.word	index@(triton_per_fused_linalg_vector_norm_mean_sub_1)
        /*002c*/ 	.word	0x00000000
.L_9:


//--------------------- .nv.info.triton_per_fused_linalg_vector_norm_mean_sub_1 --------------------------
	.section	.nv.info.triton_per_fused_linalg_vector_norm_mean_sub_1,"",@"SHT_CUDA_INFO"
	.sectionflags	@""
	.align	4


	//----- nvinfo : EIATTR_CUDA_API_VERSION
	.align		4
        /*0000*/ 	.byte	0x04, 0x37
        /*0002*/ 	.short	(.L_11 - .L_10)
.L_10:
        /*0004*/ 	.word	0x0000007c


	//----- nvinfo : EIATTR_KPARAM_INFO
	.align		4
.L_11:
        /*0008*/ 	.byte	0x04, 0x17
        /*000a*/ 	.short	(.L_13 - .L_12)
.L_12:
        /*000c*/ 	.word	0x00000000
        /*0010*/ 	.short	0x0003
        /*0012*/ 	.short	0x0018
        /*0014*/ 	.byte	0x00, 0xf0, 0x11, 0x00


	//----- nvinfo : EIATTR_KPARAM_INFO
	.align		4
.L_13:
        /*0018*/ 	.byte	0x04, 0x17
        /*001a*/ 	.short	(.L_15 - .L_14)
.L_14:
        /*001c*/ 	.word	0x00000000
        /*0020*/ 	.short	0x0002
        /*0022*/ 	.short	0x0010
        /*0024*/ 	.byte	0x00, 0xf4, 0x21, 0x00


	//----- nvinfo : EIATTR_KPARAM_INFO
	.align		4
.L_15:
        /*0028*/ 	.byte	0x04, 0x17
        /*002a*/ 	.short	(.L_17 - .L_16)
.L_16:
        /*002c*/ 	.word	0x00000000
        /*0030*/ 	.short	0x0001
        /*0032*/ 	.short	0x0008
        /*0034*/ 	.byte	0x00, 0xf4, 0x21, 0x00


	//----- nvinfo : EIATTR_KPARAM_INFO
	.align		4
.L_17:
        /*0038*/ 	.byte	0x04, 0x17
        /*003a*/ 	.short	(.L_19 - .L_18)
.L_18:
        /*003c*/ 	.word	0x00000000
        /*0040*/ 	.short	0x0000
        /*0042*/ 	.short	0x0000
        /*0044*/ 	.byte	0x00, 0xf4, 0x21, 0x00


	//----- nvinfo : EIATTR_SPARSE_MMA_MASK
	.align		4
.L_19:
        /*0048*/ 	.byte	0x03, 0x50
        /*004a*/ 	.short	0x0000


	//----- nvinfo : EIATTR_MAXREG_COUNT
	.align		4
        /*004c*/ 	.byte	0x03, 0x1b
        /*004e*/ 	.short	0x00ff


	//----- nvinfo : EIATTR_COOP_GROUP_MASK_REGIDS
	.align		4
        /*0050*/ 	.byte	0x04, 0x29
        /*0052*/ 	.short	(.L_21 - .L_20)


	//   ....[0]....
.L_20:
        /*0054*/ 	.word	0xffffffff


	//   ....[1]....
        /*0058*/ 	.word	0xffffffff


	//   ....[2]....
        /*005c*/ 	.word	0xffffffff


	//   ....[3]....
        /*0060*/ 	.word	0xffffffff


	//   ....[4]....
        /*0064*/ 	.word	0xffffffff


	//   ....[5]....
        /*0068*/ 	.word	0xffffffff


	//----- nvinfo : EIATTR_COOP_GROUP_INSTR_OFFSETS
	.align		4
.L_21:
        /*006c*/ 	.byte	0x04, 0x28
        /*006e*/ 	.short	(.L_23 - .L_22)


	//   ....[0]....
.L_22:
        /*0070*/ 	.word	0x00000200


	//   ....[1]....
        /*0074*/ 	.word	0x00000220


	//   ....[2]....
        /*0078*/ 	.word	0x00000250


	//   ....[3]....
        /*007c*/ 	.word	0x00000280


	//   ....[4]....
        /*0080*/ 	.word	0x000002b0


	//   ....[5]....
        /*0084*/ 	.word	0x00000320


	//----- nvinfo : EIATTR_EXIT_INSTR_OFFSETS
	.align		4
.L_23:
        /*0088*/ 	.byte	0x04, 0x1c
        /*008a*/ 	.short	(.L_25 - .L_24)


	//   ....[0]....
.L_24:
        /*008c*/ 	.word	0x00000390


	//   ....[1]....
        /*0090*/ 	.word	0x000003d0


	//----- nvinfo : EIATTR_REQNTID
	.align		4
.L_25:
        /*0094*/ 	.byte	0x04, 0x10
        /*0096*/ 	.short	(.L_27 - .L_26)
.L_26:
        /*0098*/ 	.word	0x00000040
        /*009c*/ 	.word	0x00000001
        /*00a0*/ 	.word	0x00000001


	//----- nvinfo : EIATTR_CBANK_PARAM_SIZE
	.align		4
.L_27:
        /*00a4*/ 	.byte	0x03, 0x19
        /*00a6*/ 	.short	0x001c


	//----- nvinfo : EIATTR_PARAM_CBANK
	.align		4
        /*00a8*/ 	.byte	0x04, 0x0a
        /*00aa*/ 	.short	(.L_29 - .L_28)
	.align		4
.L_28:
        /*00ac*/ 	.word	index@(.nv.constant0.triton_per_fused_linalg_vector_norm_mean_sub_1)
        /*00b0*/ 	.short	0x0210
        /*00b2*/ 	.short	0x001c


	//----- nvinfo : EIATTR_SW_WAR
	.align		4
.L_29:
        /*00b4*/ 	.byte	0x04, 0x36
        /*00b6*/ 	.short	(.L_31 - .L_30)
.L_30:
        /*00b8*/ 	.word	0x00000008
.L_31:


//--------------------- .nv.callgraph             --------------------------
	.section	.nv.callgraph,"",@"SHT_CUDA_CALLGRAPH"
	.align	4
	.sectionentsize	8
	.align		4
        /*0000*/ 	.word	0x00000000
	.align		4
        /*0004*/ 	.word	0xffffffff
	.align		4
        /*0008*/ 	.word	0x00000000
	.align		4
        /*000c*/ 	.word	0xfffffffe
	.align		4
        /*0010*/ 	.word	0x00000000
	.align		4
        /*0014*/ 	.word	0xfffffffd
	.align		4
        /*0018*/ 	.word	0x00000000
	.align		4
        /*001c*/ 	.word	0xfffffffc


//--------------------- .nv.constant4             --------------------------
	.section	.nv.constant4,"a",@progbits
	.align	8
	.align		8
.nv.constant4:
        /*0000*/ 	.dword	_$_str
	.align		8
        /*0008*/ 	.dword	_$_str_$_2


//--------------------- .text.triton_per_fused_linalg_vector_norm_mean_sub_1 --------------------------
	.section	.text.triton_per_fused_linalg_vector_norm_mean_sub_1,"ax",@progbits
	.sectionflags	@"SHF_BARRIERS=1"
	.align	128
        .global         triton_per_fused_linalg_vector_norm_mean_sub_1
        .type           triton_per_fused_linalg_vector_norm_mean_sub_1,@function
        .size           triton_per_fused_linalg_vector_norm_mean_sub_1,(.L_x_1 - triton_per_fused_linalg_vector_norm_mean_sub_1)
        .other          triton_per_fused_linalg_vector_norm_mean_sub_1,@"STO_CUDA_ENTRY STV_DEFAULT"
triton_per_fused_linalg_vector_norm_mean_sub_1:
.text.triton_per_fused_linalg_vector_norm_mean_sub_1:
[----:B------:R-:W0:Y:S02]  /*0000*/  LDC R1, c[0x0][0x28] ;  /* 0x00000a00ff017b82 */ /* 0x000e240000000800 */
[----:B------:R-:W1:Y:S01]  /*0010*/  S2R R0, SR_TID.X ;  /* 0x0000000000007919 */ /* 0x000e620000002100 */
[----:B------:R-:W2:Y:S01]  /*0020*/  LDC.64 R4, c[0x0][0x218] ;  /* 0x00008600ff047b82 */ /* 0x000ea20000000a00 */
[----:B------:R-:W-:-:S07]  /*0030*/  ULDC.64 UR6, c[0x0][0x208] ;  /* 0x0000820000067ab9 */ /* 0x000fce0000000a00 */
[----:B------:R-:W3:Y:S01]  /*0040*/  LDC.64 R6, c[0x0][0x220] ;  /* 0x00008800ff067b82 */ /* 0x000ee20000000a00 */
[----:B-1----:R-:W-:-:S04]  /*0050*/  SHF.L.U32 R2, R0, 0x2, RZ ;  /* 0x0000000200027819 */ /* 0x002fc800000006ff */
[----:B------:R-:W-:-:S04]  /*0060*/  LOP3.LUT R9, R2, 0xc0, RZ, 0xc0, !PT ;  /* 0x000000c002097812 */ /* 0x000fc800078ec0ff */
[----:B------:R-:W-:-:S05]  /*0070*/  LOP3.LUT R9, R9, 0xf, R0, 0xf8, !PT ;  /* 0x0000000f09097812 */ /* 0x000fca00078ef800 */
[----:B--2---:R-:W-:-:S04]  /*0080*/  IMAD.WIDE.U32 R4, R9, 0x4, R4 ;  /* 0x0000000409047825 */ /* 0x004fc800078e0004 */
[----:B---3--:R-:W-:Y:S01]  /*0090*/  IMAD.WIDE.U32 R6, R9, 0x4, R6 ;  /* 0x0000000409067825 */ /* 0x008fe200078e0006 */
[----:B------:R-:W2:Y:S04]  /*00a0*/  LDG.E R10, desc[UR6][R4.64+0x40] ;  /* 0x00004006040a7981 */ /* 0x000ea8000c1e1900 */
[----:B------:R-:W2:Y:S04]  /*00b0*/  LDG.E R11, desc[UR6][R6.64+0x40] ;  /* 0x00004006060b7981 */ /* 0x000ea8000c1e1900 */
[----:B------:R-:W3:Y:S04]  /*00c0*/  LDG.E R8, desc[UR6][R4.64] ;  /* 0x0000000604087981 */ /* 0x000ee8000c1e1900 */
[----:B------:R-:W3:Y:S04]  /*00d0*/  LDG.E R9, desc[UR6][R6.64] ;  /* 0x0000000606097981 */ /* 0x000ee8000c1e1900 */
[----:B------:R-:W4:Y:S04]  /*00e0*/  LDG.E R12, desc[UR6][R4.64+0x80] ;  /* 0x00008006040c7981 */ /* 0x000f28000c1e1900 */
[----:B------:R-:W4:Y:S04]  /*00f0*/  LDG.E R13, desc[UR6][R6.64+0x80] ;  /* 0x00008006060d7981 */ /* 0x000f28000c1e1900 */
[----:B------:R-:W5:Y:S04]  /*0100*/  LDG.E R14, desc[UR6][R4.64+0xc0] ;  /* 0x0000c006040e7981 */ /* 0x000f68000c1e1900 */
[----:B------:R-:W5:Y:S01]  /*0110*/  LDG.E R15, desc[UR6][R6.64+0xc0] ;  /* 0x0000c006060f7981 */ /* 0x000f62000c1e1900 */
[----:B------:R-:W1:Y:S01]  /*0120*/  S2UR UR5, SR_CgaCtaId ;  /* 0x00000000000579c3 */ /* 0x000e620000008800 */
[C---:B------:R-:W-:Y:S01]  /*0130*/  LOP3.LUT P0, RZ, R0.reuse, 0x1f, RZ, 0xc0, !PT ;  /* 0x0000001f00ff7812 */ /* 0x040fe2000780c0ff */
[----:B------:R-:W-:Y:S01]  /*0140*/  UMOV UR4, 0x400 ;  /* 0x0000040000047882 */ /* 0x000fe20000000000 */
[----:B------:R-:W-:Y:S01]  /*0150*/  ISETP.GE.AND P1, PT, R0, 0x2, PT ;  /* 0x000000020000780c */ /* 0x000fe20003f26270 */
[----:B-1----:R-:W-:Y:S01]  /*0160*/  UPRMT UR4, UR5, 0x654, UR4 ;  /* 0x0000065405047896 */ /* 0x002fe20008000004 */
[----:B--2---:R-:W-:Y:S01]  /*0170*/  FADD R10, R10, -R11 ;  /* 0x8000000b0a0a7221 */ /* 0x004fe20000000000 */
[----:B---3--:R-:W-:-:S03]  /*0180*/  FADD R8, R8, -R9 ;  /* 0x8000000908087221 */ /* 0x008fc60000000000 */
[----:B------:R-:W-:-:S04]  /*0190*/  FMUL R9, R10, R10 ;  /* 0x0000000a0a097220 */ /* 0x000fc80000400000 */
[----:B------:R-:W-:Y:S01]  /*01a0*/  FFMA R9, R8, R8, R9 ;  /* 0x0000000808097223 */ /* 0x000fe20000000009 */
[----:B----4-:R-:W-:-:S04]  /*01b0*/  FADD R12, R12, -R13 ;  /* 0x8000000d0c0c7221 */ /* 0x010fc80000000000 */
[----:B------:R-:W-:Y:S01]  /*01c0*/  FFMA R9, R12, R12, R9 ;  /* 0x0000000c0c097223 */ /* 0x000fe20000000009 */
[----:B-----5:R-:W-:-:S04]  /*01d0*/  FADD R14, R14, -R15 ;  /* 0x8000000f0e0e7221 */ /* 0x020fc80000000000 */
[----:B------:R-:W-:-:S06]  /*01e0*/  FFMA R9, R14, R14, R9 ;  /* 0x0000000e0e097223 */ /* 0x000fcc0000000009 */
[----:B------:R-:W1:Y:S02]  /*01f0*/  MUFU.SQRT R9, R9 ;  /* 0x0000000900097308 */ /* 0x000e640000002000 */
[----:B-1----:R-:W1:Y:S02]  /*0200*/  SHFL.BFLY PT, R4, R9, 0x10, 0x1f ;  /* 0x0e001f0009047f89 */ /* 0x002e6400000e0000 */
[----:B-1----:R-:W-:-:S05]  /*0210*/  FADD R4, R9, R4 ;  /* 0x0000000409047221 */ /* 0x002fca0000000000 */
[----:B------:R-:W1:Y:S02]  /*0220*/  SHFL.BFLY PT, R5, R4, 0x8, 0x1f ;  /* 0x0d001f0004057f89 */ /* 0x000e6400000e0000 */
[----:B-1----:R-:W-:Y:S01]  /*0230*/  FADD R5, R4, R5 ;  /* 0x0000000504057221 */ /* 0x002fe20000000000 */
[----:B------:R-:W-:-:S04]  /*0240*/  SHF.R.U32.HI R4, RZ, 0x3, R0 ;  /* 0x00000003ff047819 */ /* 0x000fc80000011600 */
[----:B------:R-:W1:Y:S02]  /*0250*/  SHFL.BFLY PT, R6, R5, 0x4, 0x1f ;  /* 0x0c801f0005067f89 */ /* 0x000e6400000e0000 */
[----:B-1----:R-:W-:Y:S01]  /*0260*/  FADD R6, R5, R6 ;  /* 0x0000000605067221 */ /* 0x002fe20000000000 */
[----:B------:R-:W-:-:S04]  /*0270*/  LOP3.LUT R5, R4, 0x4, RZ, 0xc0, !PT ;  /* 0x0000000404057812 */ /* 0x000fc800078ec0ff */
[----:B------:R-:W1:Y:S02]  /*0280*/  SHFL.BFLY PT, R7, R6, 0x2, 0x1f ;  /* 0x0c401f0006077f89 */ /* 0x000e6400000e0000 */
[----:B-1----:R-:W-:Y:S01]  /*0290*/  FADD R7, R6, R7 ;  /* 0x0000000706077221 */ /* 0x002fe20000000000 */
[----:B------:R-:W-:-:S04]  /*02a0*/  LOP3.LUT R6, R0, 0x1, RZ, 0xc0, !PT ;  /* 0x0000000100067812 */ /* 0x000fc800078ec0ff */
[----:B------:R-:W1:Y:S02]  /*02b0*/  SHFL.BFLY PT, R8, R7, 0x1, 0x1f ;  /* 0x0c201f0007087f89 */ /* 0x000e6400000e0000 */
[----:B-1----:R-:W-:-:S05]  /*02c0*/  FADD R8, R7, R8 ;  /* 0x0000000807087221 */ /* 0x002fca0000000000 */
[----:B------:R-:W-:Y:S01]  /*02d0*/  @!P0 STS [R5+UR4], R8 ;  /* 0x0000000805008988 */ /* 0x000fe20008000804 */
[----:B------:R-:W-:Y:S01]  /*02e0*/  BAR.SYNC.DEFER_BLOCKING 0x0 ;  /* 0x0000000000007b1d */ /* 0x000fe20000010000 */
[----:B------:R-:W-:-:S04]  /*02f0*/  ISETP.NE.U32.AND P0, PT, R6, 0x1, PT ;  /* 0x000000010600780c */ /* 0x000fc80003f05070 */
[----:B------:R-:W-:Y:S01]  /*0300*/  ISETP.LT.AND P0, PT, R0, 0x2, P0 ;  /* 0x000000020000780c */ /* 0x000fe20000701270 */
[----:B------:R-:W1:Y:S04]  /*0310*/  @!P1 LDS R3, [R2+UR4] ;  /* 0x0000000402039984 */ /* 0x000e680008000800 */
[----:B-1----:R-:W1:Y:S02]  /*0320*/  SHFL.BFLY PT, R4, R3, 0x1, 0x1f ;  /* 0x0c201f0003047f89 */ /* 0x002e6400000e0000 */
[----:B-1----:R-:W-:-:S06]  /*0330*/  FADD R7, R3, R4 ;  /* 0x0000000403077221 */ /* 0x002fcc0000000000 */
[----:B------:R1:W-:Y:S01]  /*0340*/  @P0 STS [R2+UR4], R7 ;  /* 0x0000000702000988 */ /* 0x0003e20008000804 */
[----:B------:R-:W-:Y:S01]  /*0350*/  BAR.SYNC.DEFER_BLOCKING 0x0 ;  /* 0x0000000000007b1d */ /* 0x000fe20000010000 */
[----:B------:R-:W-:-:S05]  /*0360*/  LOP3.LUT P0, RZ, R0, 0x3f, RZ, 0xc0, !PT ;  /* 0x0000003f00ff7812 */ /* 0x000fca000780c0ff */
[----:B------:R-:W2:Y:S02]  /*0370*/  LDS R4, [UR4] ;  /* 0x00000004ff047984 */ /* 0x000ea40008000800 */
[----:B------:R-:W-:Y:S06]  /*0380*/  BAR.SYNC.DEFER_BLOCKING 0x0 ;  /* 0x0000000000007b1d */ /* 0x000fec0000010000 */
[----:B-1----:R-:W-:Y:S05]  /*0390*/  @P0 EXIT ;  /* 0x000000000000094d */ /* 0x002fea0003800000 */
[----:B------:R-:W0:Y:S01]  /*03a0*/  LDC.64 R2, c[0x0][0x210] ;  /* 0x00008400ff027b82 */ /* 0x000e220000000a00 */
[----:B--2---:R-:W-:-:S05]  /*03b0*/  FMUL R5, R4, 0.015625 ;  /* 0x3c80000004057820 */ /* 0x004fca0000400000 */
[----:B0-----:R-:W-:Y:S01]  /*03c0*/  STG.E desc[UR6][R2.64], R5 ;  /* 0x0000000502007986 */ /* 0x001fe2000c101906 */
[----:B------:R-:W-:Y:S05]  /*03d0*/  EXIT ;  /* 0x000000000000794d */ /* 0x000fea0003800000 */
.L_x_0:
[----:B------:R-:W-:-:S00]  /*03e0*/  BRA `(.L_x_0) ;  /* 0xfffffffc00fc7947 */ /* 0x000fc0000383ffff */
[----:B------:R-:W-:-:S00]  /*03f0*/  NOP ;  /* 0x0000000000007918 */ /* 0x000fc00000000000 */
        /* <DEDUP_REMOVED lines=8> */
.L_x_1:


//--------------------- .nv.global.init           --------------------------
	.section	.nv.global.init,"aw",@progbits
.nv.global.init:
	.type		_$_str,@object
	.size		_$_str,(_$_str_$_2 - _$_str)
_$_str:
        /*0000*/ 	.byte	0x5f, 0x5f, 0x43, 0x55, 0x44, 0x41, 0x5f, 0x46, 0x54, 0x5a, 0x00
	.type		_$_str_$_2,@object
	.size		_$_str_$_2,(.L_1 - _$_str_$_2)
_$_str_$_2:
        /*000b*/ 	.byte	0x5f, 0x5f, 0x43, 0x55, 0x44, 0x41, 0x5f, 0x50, 0x52, 0x45, 0x43, 0x5f, 0x53, 0x51, 0x52, 0x54
        /*001b*/ 	.byte	0x00
.L_1:


//--------------------- .nv.shared.triton_per_fused_linalg_vector_norm_mean_sub_1 --------------------------
	.section	.nv.shared.triton_per_fused_linalg_vector_norm_mean_sub_1,"aw",@nobits
	.sectionflags	@""
	.align	16
	.zero		1024


//--------------------- .nv.constant0.triton_per_fused_linalg_vector_norm_mean_sub_1 --------------------------
	.section	.nv.constant0.triton_per_fused_linalg_vector_norm_mean_sub_1,"a",@progbits
	.sectionflags	@""
	.align	4
.nv.constant0.triton_per_fused_linalg_vector_norm_mean_sub_1:
	.zero		556
